	.headerflags	@"EF_CUDA_TEXMODE_UNIFIED EF_CUDA_64BIT_ADDRESS EF_CUDA_SM89 EF_CUDA_VIRTUAL_SM(EF_CUDA_SM89)"
	.elftype	@"ET_EXEC"


//--------------------- .nv.info                  --------------------------
	.section	.nv.info,"",@"SHT_CUDA_INFO"
	.align	4


	//----- nvinfo : EIATTR_REGCOUNT
	.align		4
        /*0000*/ 	.byte	0x04, 0x2f
        /*0002*/ 	.short	(.L_1 - .L_0)
	.align		4
.L_0:
        /*0004*/ 	.word	index@(triton__0d1d2d3d456de7)
        /*0008*/ 	.word	0x00000040


	//----- nvinfo : EIATTR_MAX_STACK_SIZE
	.align		4
.L_1:
        /*000c*/ 	.byte	0x04, 0x23
        /*000e*/ 	.short	(.L_3 - .L_2)
	.align		4
.L_2:
        /*0010*/ 	.word	index@(triton__0d1d2d3d456de7)
        /*0014*/ 	.word	0x00000000


	//----- nvinfo : EIATTR_MIN_STACK_SIZE
	.align		4
.L_3:
        /*0018*/ 	.byte	0x04, 0x12
        /*001a*/ 	.short	(.L_5 - .L_4)
	.align		4
.L_4:
        /*001c*/ 	.word	index@(triton__0d1d2d3d456de7)
        /*0020*/ 	.word	0x00000000


	//----- nvinfo : EIATTR_FRAME_SIZE
	.align		4
.L_5:
        /*0024*/ 	.byte	0x04, 0x11
        /*0026*/ 	.short	(.L_7 - .L_6)
	.align		4
.L_6:
        /*0028*/ 	.word	index@(triton__0d1d2d3d456de7)
        /*002c*/ 	.word	0x00000000
.L_7:


//--------------------- .nv.info.triton__0d1d2d3d456de7 --------------------------
	.section	.nv.info.triton__0d1d2d3d456de7,"",@"SHT_CUDA_INFO"
	.align	4


	//----- nvinfo : EIATTR_CUDA_API_VERSION
	.align		4
        /*0000*/ 	.byte	0x04, 0x37
        /*0002*/ 	.short	(.L_9 - .L_8)
.L_8:
        /*0004*/ 	.word	0x0000007b


	//----- nvinfo : EIATTR_PARAM_CBANK
	.align		4
.L_9:
        /*0008*/ 	.byte	0x04, 0x0a
        /*000a*/ 	.short	(.L_11 - .L_10)
	.align		4
.L_10:
        /*000c*/ 	.word	index@(.nv.constant0.triton__0d1d2d3d456de7)
        /*0010*/ 	.short	0x0160
        /*0012*/ 	.short	0x0030


	//----- nvinfo : EIATTR_CBANK_PARAM_SIZE
	.align		4
.L_11:
        /*0014*/ 	.byte	0x03, 0x19
        /*0016*/ 	.short	0x0030


	//----- nvinfo : EIATTR_KPARAM_INFO
	.align		4
        /*0018*/ 	.byte	0x04, 0x17
        /*001a*/ 	.short	(.L_13 - .L_12)
.L_12:
        /*001c*/ 	.word	0x00000000
        /*0020*/ 	.short	0x0007
        /*0022*/ 	.short	0x002c
        /*0024*/ 	.byte	0x00, 0xf0, 0x11, 0x00


	//----- nvinfo : EIATTR_KPARAM_INFO
	.align		4
.L_13:
        /*0028*/ 	.byte	0x04, 0x17
        /*002a*/ 	.short	(.L_15 - .L_14)
.L_14:
        /*002c*/ 	.word	0x00000000
        /*0030*/ 	.short	0x0006
        /*0032*/ 	.short	0x0028
        /*0034*/ 	.byte	0x00, 0xf0, 0x11, 0x00


	//----- nvinfo : EIATTR_KPARAM_INFO
	.align		4
.L_15:
        /*0038*/ 	.byte	0x04, 0x17
        /*003a*/ 	.short	(.L_17 - .L_16)
.L_16:
        /*003c*/ 	.word	0x00000000
        /*0040*/ 	.short	0x0005
        /*0042*/ 	.short	0x0024
        /*0044*/ 	.byte	0x00, 0xf0, 0x11, 0x00


	//----- nvinfo : EIATTR_KPARAM_INFO
	.align		4
.L_17:
        /*0048*/ 	.byte	0x04, 0x17
        /*004a*/ 	.short	(.L_19 - .L_18)
.L_18:
        /*004c*/ 	.word	0x00000000
        /*0050*/ 	.short	0x0004
        /*0052*/ 	.short	0x0020
        /*0054*/ 	.byte	0x00, 0xf0, 0x11, 0x00


	//----- nvinfo : EIATTR_KPARAM_INFO
	.align		4
.L_19:
        /*0058*/ 	.byte	0x04, 0x17
        /*005a*/ 	.short	(.L_21 - .L_20)
.L_20:
        /*005c*/ 	.word	0x00000000
        /*0060*/ 	.short	0x0003
        /*0062*/ 	.short	0x0018
        /*0064*/ 	.byte	0x00, 0xf0, 0x21, 0x00


	//----- nvinfo : EIATTR_KPARAM_INFO
	.align		4
.L_21:
        /*0068*/ 	.byte	0x04, 0x17
        /*006a*/ 	.short	(.L_23 - .L_22)
.L_22:
        /*006c*/ 	.word	0x00000000
        /*0070*/ 	.short	0x0002
        /*0072*/ 	.short	0x0010
        /*0074*/ 	.byte	0x00, 0xf0, 0x21, 0x00


	//----- nvinfo : EIATTR_KPARAM_INFO
	.align		4
.L_23:
        /*0078*/ 	.byte	0x04, 0x17
        /*007a*/ 	.short	(.L_25 - .L_24)
.L_24:
        /*007c*/ 	.word	0x00000000
        /*0080*/ 	.short	0x0001
        /*0082*/ 	.short	0x0008
        /*0084*/ 	.byte	0x00, 0xf0, 0x21, 0x00


	//----- nvinfo : EIATTR_KPARAM_INFO
	.align		4
.L_25:
        /*0088*/ 	.byte	0x04, 0x17
        /*008a*/ 	.short	(.L_27 - .L_26)
.L_26:
        /*008c*/ 	.word	0x00000000
        /*0090*/ 	.short	0x0000
        /*0092*/ 	.short	0x0000
        /*0094*/ 	.byte	0x00, 0xf0, 0x21, 0x00


	//----- nvinfo : EIATTR_MAXREG_COUNT
	.align		4
.L_27:
        /*0098*/ 	.byte	0x03, 0x1b
        /*009a*/ 	.short	0x00ff


	//----- nvinfo : EIATTR_EXIT_INSTR_OFFSETS
	.align		4
        /*009c*/ 	.byte	0x04, 0x1c
        /*009e*/ 	.short	(.L_29 - .L_28)


	//   ....[0]....
.L_28:
        /*00a0*/ 	.word	0x000017b0


	//   ....[1]....
        /*00a4*/ 	.word	0x000017e0


	//----- nvinfo : EIATTR_CTAIDZ_USED
	.align		4
.L_29:
        /*00a8*/ 	.byte	0x01, 0x04
	.zero		2


	//----- nvinfo : EIATTR_MAX_THREADS
	.align		4
        /*00ac*/ 	.byte	0x04, 0x05
        /*00ae*/ 	.short	(.L_31 - .L_30)
.L_30:
        /*00b0*/ 	.word	0x00000100
        /*00b4*/ 	.word	0x00000001
        /*00b8*/ 	.word	0x00000001
.L_31:


//--------------------- .nv.rel.action            --------------------------
	.section	.nv.rel.action,"",@"SHT_CUDA_RELOCINFO"
	.align	8
	.sectionentsize	8
        /*0000*/ 	.byte	0x73, 0x00, 0x00, 0x00, 0x00, 0x00, 0x00, 0x00, 0x00, 0x00, 0x00, 0x11, 0x25, 0x00, 0x05, 0x36


//--------------------- .nv.constant0.triton__0d1d2d3d456de7 --------------------------
	.section	.nv.constant0.triton__0d1d2d3d456de7,"a",@progbits
	.align	4
.nv.constant0.triton__0d1d2d3d456de7:
	.zero		400


//--------------------- .text.triton__0d1d2d3d456de7 --------------------------
	.section	.text.triton__0d1d2d3d456de7,"ax",@progbits
	.sectionflags	@"SHF_BARRIERS=1"
	.sectioninfo	@"SHI_REGISTERS=64"
	.align	128
        .global         triton__0d1d2d3d456de7
        .type           triton__0d1d2d3d456de7,@function
        .size           triton__0d1d2d3d456de7,(.L_x_1 - triton__0d1d2d3d456de7)
        .other          triton__0d1d2d3d456de7,@"STO_CUDA_ENTRY STV_DEFAULT"
triton__0d1d2d3d456de7:
.text.triton__0d1d2d3d456de7:
[----:B------:R-:W-:-:S02]  /*0000*/  IMAD.MOV.U32 R1, RZ, RZ, c[0x0][0x28] ;  /* 0x00000a00ff017624 */ /* 0x000fc400078e00ff */
[----:B------:R-:W0:Y:S01]  /*0010*/  S2R R0, SR_CTAID.Z ;  /* 0x0000000000007919 */ /* 0x000e220000002700 */
[----:B------:R-:W1:Y:S01]  /*0020*/  S2UR UR4, SR_CTAID.Y ;  /* 0x00000000000479c3 */ /* 0x000e620000002600 */
[----:B------:R-:W-:Y:S01]  /*0030*/  IMAD.MOV.U32 R50, RZ, RZ, 0x2 ;  /* 0x00000002ff327424 */ /* 0x000fe200078e00ff */
[----:B------:R-:W-:Y:S01]  /*0040*/  CS2R R4, SRZ ;  /* 0x0000000000047805 */ /* 0x000fe2000001ff00 */
[----:B------:R-:W2:Y:S01]  /*0050*/  S2R R48, SR_TID.X ;  /* 0x0000000000307919 */ /* 0x000ea20000002100 */
[----:B------:R-:W-:-:S03]  /*0060*/  ULDC.64 UR6, c[0x0][0x118] ;  /* 0x0000460000067ab9 */ /* 0x000fc60000000a00 */
[----:B------:R-:W3:Y:S01]  /*0070*/  S2R R19, SR_CTAID.X ;  /* 0x0000000000137919 */ /* 0x000ee20000002500 */
[----:B0-----:R-:W-:Y:S02]  /*0080*/  IADD3 R0, R0, 0x1, RZ ;  /* 0x0000000100007810 */ /* 0x001fe40007ffe0ff */
[----:B--2---:R-:W-:-:S03]  /*0090*/  SHF.R.U32.HI R2, RZ, 0x5, R48 ;  /* 0x00000005ff027819 */ /* 0x004fc60000011630 */
[----:B-1----:R-:W-:Y:S01]  /*00a0*/  IMAD R17, R0, UR4, RZ ;  /* 0x0000000400117c24 */ /* 0x002fe2000f8e02ff */
[----:B------:R-:W-:Y:S01]  /*00b0*/  LOP3.LUT R0, R48, 0x1f, RZ, 0xc0, !PT ;  /* 0x0000001f30007812 */ /* 0x000fe200078ec0ff */
[----:B------:R-:W-:Y:S01]  /*00c0*/  CS2R R10, SRZ ;  /* 0x00000000000a7805 */ /* 0x000fe2000001ff00 */
[----:B---3--:R-:W-:Y:S01]  /*00d0*/  IMAD.SHL.U32 R19, R19, 0x10, RZ ;  /* 0x0000001013137824 */ /* 0x008fe200078e00ff */
[----:B------:R-:W-:Y:S01]  /*00e0*/  SGXT.U32 R2, R2, 0x3 ;  /* 0x000000030202781a */ /* 0x000fe20000000000 */
[----:B------:R-:W-:Y:S01]  /*00f0*/  IMAD.SHL.U32 R3, R17, 0x100, RZ ;  /* 0x0000010011037824 */ /* 0x000fe200078e00ff */
[----:B------:R-:W-:Y:S01]  /*0100*/  PRMT R39, RZ, 0x7610, R39 ;  /* 0x00007610ff277816 */ /* 0x000fe20000000027 */
[----:B------:R-:W-:Y:S01]  /*0110*/  ULDC.64 UR4, c[0x0][0x180] ;  /* 0x0000600000047ab9 */ /* 0x000fe20000000a00 */
[C---:B------:R-:W-:Y:S01]  /*0120*/  LOP3.LUT R7, R19.reuse, R2, RZ, 0xfc, !PT ;  /* 0x0000000213077212 */ /* 0x040fe200078efcff */
[----:B------:R-:W-:Y:S01]  /*0130*/  IMAD R8, R0, 0x8, R3 ;  /* 0x0000000800087824 */ /* 0x000fe200078e0203 */
[----:B------:R-:W-:-:S03]  /*0140*/  LOP3.LUT R9, R19, 0x8, R2, 0xfe, !PT ;  /* 0x0000000813097812 */ /* 0x000fc600078efe02 */
[--C-:B------:R-:W-:Y:S01]  /*0150*/  IMAD R12, R7, 0x1b80, R8.reuse ;  /* 0x00001b80070c7824 */ /* 0x100fe200078e0208 */
[----:B------:R-:W-:Y:S01]  /*0160*/  ISETP.GE.AND P0, PT, R8, 0x1b80, PT ;  /* 0x00001b800800780c */ /* 0x000fe20003f06270 */
[----:B------:R-:W-:Y:S02]  /*0170*/  IMAD R14, R9, 0x1b80, R8 ;  /* 0x00001b80090e7824 */ /* 0x000fe400078e0208 */
[-C--:B------:R-:W-:Y:S01]  /*0180*/  IMAD.WIDE R12, R12, R50.reuse, c[0x0][0x160] ;  /* 0x000058000c0c7625 */ /* 0x080fe200078e0232 */
[----:B------:R-:W-:Y:S02]  /*0190*/  ISETP.LT.AND P1, PT, R7, c[0x0][0x18c], !P0 ;  /* 0x0000630007007a0c */ /* 0x000fe40004721270 */
[----:B------:R-:W-:Y:S01]  /*01a0*/  ISETP.LT.AND P0, PT, R9, c[0x0][0x18c], !P0 ;  /* 0x0000630009007a0c */ /* 0x000fe20004701270 */
[----:B------:R-:W-:Y:S01]  /*01b0*/  CS2R R6, SRZ ;  /* 0x0000000000067805 */ /* 0x000fe2000001ff00 */
[----:B------:R-:W-:Y:S01]  /*01c0*/  CS2R R8, SRZ ;  /* 0x0000000000087805 */ /* 0x000fe2000001ff00 */
[----:B------:R-:W-:-:S08]  /*01d0*/  IMAD.WIDE R14, R14, R50, c[0x0][0x160] ;  /* 0x000058000e0e7625 */ /* 0x000fd000078e0232 */
[----:B------:R0:W2:Y:S04]  /*01e0*/  @P1 LDG.E.EL.128 R4, [R12.64] ;  /* 0x000000060c041981 */ /* 0x0000a8000c2e1d00 */
[----:B------:R1:W3:Y:S01]  /*01f0*/  @P0 LDG.E.EL.128 R8, [R14.64] ;  /* 0x000000060e080981 */ /* 0x0002e2000c2e1d00 */
[----:B------:R-:W-:Y:S01]  /*0200*/  PRMT R17, R48, 0x6540, R17 ;  /* 0x0000654030117816 */ /* 0x000fe20000000011 */
[----:B------:R-:W-:Y:S01]  /*0210*/  IMAD R21, R0, 0x88, RZ ;  /* 0x0000008800157824 */ /* 0x000fe200078e02ff */
[----:B------:R-:W-:Y:S02]  /*0220*/  LOP3.LUT R0, R2, 0x8, RZ, 0xfc, !PT ;  /* 0x0000000802007812 */ /* 0x000fe400078efcff */
[C---:B------:R-:W-:Y:S01]  /*0230*/  ISETP.GE.AND P0, PT, R17.reuse, 0x1b80, PT ;  /* 0x00001b801100780c */ /* 0x040fe20003f06270 */
[----:B------:R-:W-:Y:S01]  /*0240*/  IMAD.HI R16, R17, 0x66666667, RZ ;  /* 0x6666666711107827 */ /* 0x000fe200078e02ff */
[----:B0-----:R-:W-:-:S03]  /*0250*/  LOP3.LUT R12, R21, R2, RZ, 0xfc, !PT ;  /* 0x00000002150c7212 */ /* 0x001fc600078efcff */
[----:B------:R-:W-:Y:S01]  /*0260*/  IMAD.IADD R0, R0, 0x1, R21 ;  /* 0x0000000100007824 */ /* 0x000fe200078e0215 */
[----:B------:R-:W-:Y:S01]  /*0270*/  SHF.R.U32.HI R13, RZ, 0x1f, R16 ;  /* 0x0000001fff0d7819 */ /* 0x000fe20000011610 */
[----:B------:R-:W-:Y:S02]  /*0280*/  IMAD.SHL.U32 R23, R12, 0x2, RZ ;  /* 0x000000020c177824 */ /* 0x000fe400078e00ff */
[----:B-1----:R-:W-:Y:S01]  /*0290*/  IMAD.SHL.U32 R15, R0, 0x2, RZ ;  /* 0x00000002000f7824 */ /* 0x002fe200078e00ff */
[----:B------:R-:W-:-:S05]  /*02a0*/  LEA.HI.SX32 R16, R16, R13, 0x19 ;  /* 0x0000000d10107211 */ /* 0x000fca00078fcaff */
[----:B------:R-:W-:Y:S01]  /*02b0*/  IMAD R16, R16, -0x140, R17 ;  /* 0xfffffec010107824 */ /* 0x000fe200078e0211 */
[----:B------:R-:W-:Y:S01]  /*02c0*/  UIMAD UR4, UR5, UR4, URZ ;  /* 0x00000004050472a4 */ /* 0x000fe2000f8e023f */
[----:B------:R-:W-:Y:S02]  /*02d0*/  PRMT R42, RZ, 0x7610, R42 ;  /* 0x00007610ff2a7816 */ /* 0x000fe4000000002a */
[----:B------:R-:W-:Y:S02]  /*02e0*/  PRMT R41, RZ, 0x7610, R41 ;  /* 0x00007610ff297816 */ /* 0x000fe40000000029 */
[----:B------:R-:W-:Y:S02]  /*02f0*/  PRMT R36, RZ, 0x7610, R36 ;  /* 0x00007610ff247816 */ /* 0x000fe40000000024 */
[----:B------:R-:W-:Y:S02]  /*0300*/  PRMT R37, RZ, 0x7610, R37 ;  /* 0x00007610ff257816 */ /* 0x000fe40000000025 */
[----:B------:R-:W-:Y:S01]  /*0310*/  PRMT R24, RZ, 0x7610, R24 ;  /* 0x00007610ff187816 */ /* 0x000fe20000000018 */
[----:B--2---:R0:W-:Y:S01]  /*0320*/  STS.U16 [R23], R4 ;  /* 0x0000000417007388 */ /* 0x0041e20000000400 */
[----:B------:R-:W-:-:S02]  /*0330*/  SHF.R.U32.HI R12, RZ, 0x10, R4 ;  /* 0x00000010ff0c7819 */ /* 0x000fc40000011604 */
[----:B------:R-:W-:Y:S01]  /*0340*/  SHF.R.U32.HI R18, RZ, 0x10, R5 ;  /* 0x00000010ff127819 */ /* 0x000fe20000011605 */
[----:B------:R-:W-:Y:S01]  /*0350*/  STS.U16 [R23+0x88], R6 ;  /* 0x0000880617007388 */ /* 0x000fe20000000400 */
[----:B------:R-:W-:Y:S02]  /*0360*/  SHF.R.U32.HI R20, RZ, 0x10, R6 ;  /* 0x00000010ff147819 */ /* 0x000fe40000011606 */
[----:B------:R-:W-:Y:S01]  /*0370*/  SHF.R.U32.HI R22, RZ, 0x10, R7 ;  /* 0x00000010ff167819 */ /* 0x000fe20000011607 */
[----:B------:R1:W-:Y:S01]  /*0380*/  STS.U16 [R23+0xcc], R7 ;  /* 0x0000cc0717007388 */ /* 0x0003e20000000400 */
[----:B---3--:R-:W-:Y:S02]  /*0390*/  SHF.R.U32.HI R0, RZ, 0x10, R8 ;  /* 0x00000010ff007819 */ /* 0x008fe40000011608 */
[----:B0-----:R-:W-:Y:S01]  /*03a0*/  SHF.R.U32.HI R4, RZ, 0x10, R9 ;  /* 0x00000010ff047819 */ /* 0x001fe20000011609 */
[----:B------:R-:W-:Y:S01]  /*03b0*/  STS.U16 [R23+0x44], R5 ;  /* 0x0000440517007388 */ /* 0x000fe20000000400 */
[----:B------:R-:W-:-:S02]  /*03c0*/  SHF.R.U32.HI R13, RZ, 0x10, R10 ;  /* 0x00000010ff0d7819 */ /* 0x000fc4000001160a */
[----:B------:R-:W-:Y:S01]  /*03d0*/  SHF.R.U32.HI R14, RZ, 0x10, R11 ;  /* 0x00000010ff0e7819 */ /* 0x000fe2000001160b */
[----:B------:R-:W-:Y:S01]  /*03e0*/  STS.U16 [R23+0x22], R12 ;  /* 0x0000220c17007388 */ /* 0x000fe20000000400 */
[----:B-1----:R-:W-:-:S03]  /*03f0*/  IMAD.WIDE R6, R16, R50, c[0x0][0x168] ;  /* 0x00005a0010067625 */ /* 0x002fc600078e0232 */
[----:B------:R-:W-:Y:S04]  /*0400*/  STS.U16 [R23+0x66], R18 ;  /* 0x0000661217007388 */ /* 0x000fe80000000400 */
        /* <DEDUP_REMOVED lines=10> */
[----:B------:R-:W-:Y:S06]  /*04b0*/  BAR.SYNC 0x0 ;  /* 0x0000000000007b1d */ /* 0x000fec0000000000 */
[----:B------:R0:W2:Y:S01]  /*04c0*/  @!P0 LDG.E.EL.U16 R39, [R6.64] ;  /* 0x0000000606278981 */ /* 0x0000a2000c2e1500 */
[--C-:B------:R-:W-:Y:S01]  /*04d0*/  SHF.R.U32.HI R12, RZ, 0x4, R48.reuse ;  /* 0x00000004ff0c7819 */ /* 0x100fe20000011630 */
[----:B------:R-:W-:Y:S01]  /*04e0*/  IMAD.SHL.U32 R5, R2, 0x2, RZ ;  /* 0x0000000202057824 */ /* 0x000fe200078e00ff */
[----:B------:R-:W-:-:S02]  /*04f0*/  LOP3.LUT R4, R19, 0xf, R48, 0xf8, !PT ;  /* 0x0000000f13047812 */ /* 0x000fc400078ef830 */
[----:B------:R-:W-:Y:S02]  /*0500*/  SGXT.U32 R12, R12, 0x1 ;  /* 0x000000010c0c781a */ /* 0x000fe40000000000 */
[----:B------:R-:W-:Y:S02]  /*0510*/  ISETP.GE.AND P6, PT, R4, c[0x0][0x18c], PT ;  /* 0x0000630004007a0c */ /* 0x000fe40003fc6270 */
[----:B------:R-:W-:-:S04]  /*0520*/  LOP3.LUT R12, R5, R12, RZ, 0xfc, !PT ;  /* 0x0000000c050c7212 */ /* 0x000fc800078efcff */
[C---:B------:R-:W-:Y:S02]  /*0530*/  LOP3.LUT R9, R3.reuse, 0x10, R12, 0xfe, !PT ;  /* 0x0000001003097812 */ /* 0x040fe400078efe0c */
[----:B------:R-:W-:Y:S02]  /*0540*/  LOP3.LUT R5, R3, R12, RZ, 0xfc, !PT ;  /* 0x0000000c03057212 */ /* 0x000fe400078efcff */
[C---:B------:R-:W-:Y:S01]  /*0550*/  ISETP.LT.AND P3, PT, R9.reuse, 0x1b80, !P6 ;  /* 0x00001b800900780c */ /* 0x040fe20007761270 */
[--C-:B------:R-:W-:Y:S01]  /*0560*/  IMAD R38, R9, UR4, R4.reuse ;  /* 0x0000000409267c24 */ /* 0x100fe2000f8e0204 */
[C---:B------:R-:W-:Y:S01]  /*0570*/  ISETP.LT.AND P2, PT, R5.reuse, 0x1b80, !P6 ;  /* 0x00001b800500780c */ /* 0x040fe20007741270 */
[----:B------:R-:W-:Y:S01]  /*0580*/  IMAD R40, R5, UR4, R4 ;  /* 0x0000000405287c24 */ /* 0x000fe2000f8e0204 */
[C-C-:B------:R-:W-:Y:S01]  /*0590*/  LOP3.LUT R25, R3.reuse, 0x20, R12.reuse, 0xfe, !PT ;  /* 0x0000002003197812 */ /* 0x140fe200078efe0c */
[----:B------:R-:W-:Y:S01]  /*05a0*/  IMAD.WIDE R8, R38, R50, c[0x0][0x170] ;  /* 0x00005c0026087625 */ /* 0x000fe200078e0232 */
[----:B------:R-:W-:-:S02]  /*05b0*/  LOP3.LUT R23, R3, 0x50, R12, 0xfe, !PT ;  /* 0x0000005003177812 */ /* 0x000fc400078efe0c */
[C-C-:B------:R-:W-:Y:S01]  /*05c0*/  LOP3.LUT R15, R3.reuse, 0x80, R12.reuse, 0xfe, !PT ;  /* 0x00000080030f7812 */ /* 0x140fe200078efe0c */
[----:B0-----:R-:W-:Y:S01]  /*05d0*/  IMAD.WIDE R6, R40, R50, c[0x0][0x170] ;  /* 0x00005c0028067625 */ /* 0x001fe200078e0232 */
[C-C-:B------:R-:W-:Y:S02]  /*05e0*/  LOP3.LUT R21, R3.reuse, 0x90, R12.reuse, 0xfe, !PT ;  /* 0x0000009003157812 */ /* 0x140fe400078efe0c */
[C---:B------:R-:W-:Y:S01]  /*05f0*/  LOP3.LUT R13, R3.reuse, 0x70, R12, 0xfe, !PT ;  /* 0x00000070030d7812 */ /* 0x040fe200078efe0c */
[----:B------:R0:W3:Y:S01]  /*0600*/  @P3 LDG.E.EL.U16 R41, [R8.64] ;  /* 0x0000000608293981 */ /* 0x0000e2000c2e1500 */
[----:B------:R-:W-:Y:S02]  /*0610*/  PRMT R19, RZ, 0x7610, R19 ;  /* 0x00007610ff137816 */ /* 0x000fe40000000013 */
[----:B------:R-:W-:Y:S01]  /*0620*/  PRMT R20, RZ, 0x7610, R20 ;  /* 0x00007610ff147816 */ /* 0x000fe20000000014 */
[----:B------:R1:W4:Y:S01]  /*0630*/  @P2 LDG.E.EL.U16 R42, [R6.64] ;  /* 0x00000006062a2981 */ /* 0x000322000c2e1500 */
[----:B------:R-:W-:-:S02]  /*0640*/  LOP3.LUT R5, R3, 0x30, R12, 0xfe, !PT ;  /* 0x0000003003057812 */ /* 0x000fc400078efe0c */
[----:B------:R-:W-:Y:S02]  /*0650*/  ISETP.LT.AND P1, PT, R25, 0x1b80, !P6 ;  /* 0x00001b801900780c */ /* 0x000fe40007721270 */
[----:B------:R-:W-:Y:S01]  /*0660*/  ISETP.LT.AND P0, PT, R5, 0x1b80, !P6 ;  /* 0x00001b800500780c */ /* 0x000fe20007701270 */
[----:B------:R-:W-:Y:S01]  /*0670*/  IMAD R25, R25, UR4, R4 ;  /* 0x0000000419197c24 */ /* 0x000fe2000f8e0204 */
[----:B------:R-:W-:Y:S01]  /*0680*/  LOP3.LUT R29, R3, 0xa0, R12, 0xfe, !PT ;  /* 0x000000a0031d7812 */ /* 0x000fe200078efe0c */
[----:B------:R-:W-:Y:S01]  /*0690*/  IMAD R14, R5, UR4, R4 ;  /* 0x00000004050e7c24 */ /* 0x000fe2000f8e0204 */
[----:B------:R-:W-:Y:S01]  /*06a0*/  LOP3.LUT R31, R3, 0xb0, R12, 0xfe, !PT ;  /* 0x000000b0031f7812 */ /* 0x000fe200078efe0c */
[-C--:B------:R-:W-:Y:S01]  /*06b0*/  IMAD.WIDE R10, R25, R50.reuse, c[0x0][0x170] ;  /* 0x00005c00190a7625 */ /* 0x080fe200078e0232 */
[----:B------:R-:W-:Y:S02]  /*06c0*/  P2R R43, PR, RZ, 0x8 ;  /* 0x00000008ff2b7803 */ /* 0x000fe40000000000 */
[----:B------:R-:W-:Y:S01]  /*06d0*/  P2R R49, PR, RZ, 0x4 ;  /* 0x00000004ff317803 */ /* 0x000fe20000000000 */
[----:B------:R-:W-:-:S02]  /*06e0*/  IMAD.WIDE R16, R14, R50, c[0x0][0x170] ;  /* 0x00005c000e107625 */ /* 0x000fc400078e0232 */
[----:B------:R5:W4:Y:S04]  /*06f0*/  @P1 LDG.E.EL.U16 R36, [R10.64] ;  /* 0x000000060a241981 */ /* 0x000b28000c2e1500 */
[----:B------:R0:W4:Y:S01]  /*0700*/  @P0 LDG.E.EL.U16 R37, [R16.64] ;  /* 0x0000000610250981 */ /* 0x000122000c2e1500 */
[----:B------:R-:W-:Y:S02]  /*0710*/  LOP3.LUT R5, R3, 0x40, R12, 0xfe, !PT ;  /* 0x0000004003057812 */ /* 0x000fe400078efe0c */
[----:B------:R-:W-:Y:S02]  /*0720*/  P2R R44, PR, RZ, 0x2 ;  /* 0x00000002ff2c7803 */ /* 0x000fe40000000000 */
[----:B------:R-:W-:Y:S02]  /*0730*/  P2R R45, PR, RZ, 0x1 ;  /* 0x00000001ff2d7803 */ /* 0x000fe40000000000 */
[----:B------:R-:W-:-:S02]  /*0740*/  ISETP.LT.AND P1, PT, R5, 0x1b80, !P6 ;  /* 0x00001b800500780c */ /* 0x000fc40007721270 */
[----:B------:R-:W-:Y:S01]  /*0750*/  ISETP.LT.AND P0, PT, R23, 0x1b80, !P6 ;  /* 0x00001b801700780c */ /* 0x000fe20007701270 */
[--C-:B------:R-:W-:Y:S02]  /*0760*/  IMAD R22, R5, UR4, R4.reuse ;  /* 0x0000000405167c24 */ /* 0x100fe4000f8e0204 */
[----:B------:R-:W-:Y:S01]  /*0770*/  IMAD R23, R23, UR4, R4 ;  /* 0x0000000417177c24 */ /* 0x000fe2000f8e0204 */
[----:B0-----:R-:W-:Y:S01]  /*0780*/  PRMT R9, RZ, 0x7610, R9 ;  /* 0x00007610ff097816 */ /* 0x001fe20000000009 */
[----:B-1----:R-:W-:-:S04]  /*0790*/  IMAD.WIDE R6, R22, R50, c[0x0][0x170] ;  /* 0x00005c0016067625 */ /* 0x002fc800078e0232 */
[----:B-----5:R-:W-:Y:S02]  /*07a0*/  IMAD.WIDE R10, R23, R50, c[0x0][0x170] ;  /* 0x00005c00170a7625 */ /* 0x020fe400078e0232 */
[----:B------:R0:W5:Y:S01]  /*07b0*/  @P1 LDG.E.EL.U16 R24, [R6.64] ;  /* 0x0000000606181981 */ /* 0x000162000c2e1500 */
[----:B------:R-:W-:-:S03]  /*07c0*/  P2R R52, PR, RZ, 0x1 ;  /* 0x00000001ff347803 */ /* 0x000fc60000000000 */
[----:B------:R1:W5:Y:S01]  /*07d0*/  @P0 LDG.E.EL.U16 R9, [R10.64] ;  /* 0x000000060a090981 */ /* 0x000362000c2e1500 */
[----:B------:R-:W-:Y:S01]  /*07e0*/  ISETP.LT.AND P0, PT, R15, 0x1b80, !P6 ;  /* 0x00001b800f00780c */ /* 0x000fe20007701270 */
[C---:B------:R-:W-:Y:S01]  /*07f0*/  IMAD R2, R21.reuse, UR4, R4 ;  /* 0x0000000415027c24 */ /* 0x040fe2000f8e0204 */
[----:B------:R-:W-:Y:S02]  /*0800*/  ISETP.LT.AND P5, PT, R21, 0x1b80, !P6 ;  /* 0x00001b801500780c */ /* 0x000fe400077a1270 */
[----:B------:R-:W-:Y:S02]  /*0810*/  P2R R53, PR, RZ, 0x2 ;  /* 0x00000002ff357803 */ /* 0x000fe40000000000 */
[----:B------:R-:W-:Y:S02]  /*0820*/  P2R R21, PR, RZ, 0x1 ;  /* 0x00000001ff157803 */ /* 0x000fe40000000000 */
[----:B------:R-:W-:Y:S02]  /*0830*/  ISETP.LT.AND P1, PT, R13, 0x1b80, !P6 ;  /* 0x00001b800d00780c */ /* 0x000fe40007721270 */
[----:B------:R-:W-:-:S02]  /*0840*/  P2R R46, PR, RZ, 0x20 ;  /* 0x00000020ff2e7803 */ /* 0x000fc40000000000 */
[----:B------:R-:W-:Y:S02]  /*0850*/  ISETP.NE.AND P5, PT, R21, RZ, PT ;  /* 0x000000ff1500720c */ /* 0x000fe40003fa5270 */
[----:B-1----:R-:W-:Y:S02]  /*0860*/  P2R R11, PR, RZ, 0x2 ;  /* 0x00000002ff0b7803 */ /* 0x002fe40000000000 */
[----:B------:R-:W-:Y:S02]  /*0870*/  P2R R47, PR, RZ, 0x20 ;  /* 0x00000020ff2f7803 */ /* 0x000fe40000000000 */
[----:B------:R-:W-:Y:S02]  /*0880*/  ISETP.NE.AND P5, PT, R11, RZ, PT ;  /* 0x000000ff0b00720c */ /* 0x000fe40003fa5270 */
[----:B------:R-:W-:Y:S02]  /*0890*/  LOP3.LUT R5, R3, 0x60, R12, 0xfe, !PT ;  /* 0x0000006003057812 */ /* 0x000fe400078efe0c */
[----:B------:R-:W-:-:S02]  /*08a0*/  P2R R10, PR, RZ, 0x20 ;  /* 0x00000020ff0a7803 */ /* 0x000fc40000000000 */
[C---:B------:R-:W-:Y:S01]  /*08b0*/  ISETP.LT.AND P5, PT, R5.reuse, 0x1b80, !P6 ;  /* 0x00001b800500780c */ /* 0x040fe200077a1270 */
[----:B------:R-:W-:-:S04]  /*08c0*/  IMAD R17, R5, UR4, R4 ;  /* 0x0000000405117c24 */ /* 0x000fc8000f8e0204 */
[----:B------:R-:W-:-:S08]  /*08d0*/  IMAD.WIDE R26, R17, R50, c[0x0][0x170] ;  /* 0x00005c00111a7625 */ /* 0x000fd000078e0232 */
[----:B------:R1:W5:Y:S01]  /*08e0*/  @P5 LDG.E.EL.U16 R19, [R26.64] ;  /* 0x000000061a135981 */ /* 0x000362000c2e1500 */
[----:B------:R-:W-:Y:S01]  /*08f0*/  ISETP.NE.AND P5, PT, R10, RZ, PT ;  /* 0x000000ff0a00720c */ /* 0x000fe20003fa5270 */
[----:B------:R-:W-:-:S04]  /*0900*/  IMAD R18, R13, UR4, R4 ;  /* 0x000000040d127c24 */ /* 0x000fc8000f8e0204 */
[----:B-1----:R-:W-:-:S08]  /*0910*/  IMAD.WIDE R26, R18, R50, c[0x0][0x170] ;  /* 0x00005c00121a7625 */ /* 0x002fd000078e0232 */
[----:B------:R1:W5:Y:S01]  /*0920*/  @P5 LDG.E.EL.U16 R20, [R26.64] ;  /* 0x000000061a145981 */ /* 0x000362000c2e1500 */
[----:B------:R-:W-:Y:S01]  /*0930*/  ISETP.NE.AND P5, PT, R47, RZ, PT ;  /* 0x000000ff2f00720c */ /* 0x000fe20003fa5270 */
[--C-:B------:R-:W-:Y:S01]  /*0940*/  IMAD R0, R15, UR4, R4.reuse ;  /* 0x000000040f007c24 */ /* 0x100fe2000f8e0204 */
[C---:B------:R-:W-:Y:S01]  /*0950*/  ISETP.LT.AND P4, PT, R29.reuse, 0x1b80, !P6 ;  /* 0x00001b801d00780c */ /* 0x040fe20007781270 */
[----:B0-----:R-:W-:Y:S01]  /*0960*/  IMAD R7, R29, UR4, R4 ;  /* 0x000000041d077c24 */ /* 0x001fe2000f8e0204 */
[----:B------:R-:W-:Y:S01]  /*0970*/  PRMT R15, RZ, 0x7610, R15 ;  /* 0x00007610ff0f7816 */ /* 0x000fe2000000000f */
[----:B------:R-:W-:Y:S01]  /*0980*/  IMAD.WIDE R28, R0, R50, c[0x0][0x170] ;  /* 0x00005c00001c7625 */ /* 0x000fe200078e0232 */
[----:B------:R-:W-:Y:S02]  /*0990*/  ISETP.LT.AND P3, PT, R31, 0x1b80, !P6 ;  /* 0x00001b801f00780c */ /* 0x000fe40007761270 */
[----:B------:R-:W-:-:S05]  /*09a0*/  LOP3.LUT R33, R3, 0xc0, R12, 0xfe, !PT ;  /* 0x000000c003217812 */ /* 0x000fca00078efe0c */
[----:B------:R0:W5:Y:S01]  /*09b0*/  @P5 LDG.E.EL.U16 R15, [R28.64] ;  /* 0x000000061c0f5981 */ /* 0x000162000c2e1500 */
[----:B------:R-:W-:Y:S02]  /*09c0*/  ISETP.NE.AND P5, PT, R46, RZ, PT ;  /* 0x000000ff2e00720c */ /* 0x000fe40003fa5270 */
[----:B------:R-:W-:Y:S02]  /*09d0*/  LOP3.LUT R35, R3, 0xd0, R12, 0xfe, !PT ;  /* 0x000000d003237812 */ /* 0x000fe400078efe0c */
[----:B------:R-:W-:Y:S01]  /*09e0*/  ISETP.LT.AND P2, PT, R5, 0x1b80, !P6 ;  /* 0x00001b800500780c */ /* 0x000fe20007741270 */
[----:B------:R-:W-:Y:S01]  /*09f0*/  IMAD R8, R31, UR4, R4 ;  /* 0x000000041f087c24 */ /* 0x000fe2000f8e0204 */
[C-C-:B------:R-:W-:Y:S02]  /*0a00*/  LOP3.LUT R51, R3.reuse, 0xe0, R12.reuse, 0xfe, !PT ;  /* 0x000000e003337812 */ /* 0x140fe400078efe0c */
[----:B------:R-:W-:Y:S01]  /*0a10*/  LOP3.LUT R55, R3, 0xf0, R12, 0xfe, !PT ;  /* 0x000000f003377812 */ /* 0x000fe200078efe0c */
[----:B------:R-:W-:Y:S01]  /*0a20*/  IMAD.WIDE R30, R2, R50, c[0x0][0x170] ;  /* 0x00005c00021e7625 */ /* 0x000fe200078e0232 */
[----:B------:R-:W-:-:S02]  /*0a30*/  PRMT R16, RZ, 0x7610, R16 ;  /* 0x00007610ff107816 */ /* 0x000fc40000000010 */
[----:B------:R-:W-:Y:S01]  /*0a40*/  P2R R58, PR, RZ, 0x4 ;  /* 0x00000004ff3a7803 */ /* 0x000fe20000000000 */
[C-C-:B------:R-:W-:Y:S01]  /*0a50*/  IMAD R3, R33.reuse, UR4, R4.reuse ;  /* 0x0000000421037c24 */ /* 0x140fe2000f8e0204 */
[----:B------:R-:W-:Y:S01]  /*0a60*/  ISETP.LT.AND P2, PT, R33, 0x1b80, !P6 ;  /* 0x00001b802100780c */ /* 0x000fe20007741270 */
[C---:B------:R-:W-:Y:S01]  /*0a70*/  IMAD R6, R35.reuse, UR4, R4 ;  /* 0x0000000423067c24 */ /* 0x040fe2000f8e0204 */
[----:B------:R-:W-:Y:S01]  /*0a80*/  ISETP.LT.AND P1, PT, R35, 0x1b80, !P6 ;  /* 0x00001b802300780c */ /* 0x000fe20007721270 */
[-C--:B------:R-:W-:Y:S01]  /*0a90*/  IMAD.WIDE R32, R7, R50.reuse, c[0x0][0x170] ;  /* 0x00005c0007207625 */ /* 0x080fe200078e0232 */
[----:B------:R-:W-:Y:S01]  /*0aa0*/  ISETP.LT.AND P0, PT, R51, 0x1b80, !P6 ;  /* 0x00001b803300780c */ /* 0x000fe20007701270 */
[----:B------:R0:W5:Y:S01]  /*0ab0*/  @P5 LDG.E.EL.U16 R16, [R30.64] ;  /* 0x000000061e105981 */ /* 0x000162000c2e1500 */
[----:B------:R-:W-:Y:S01]  /*0ac0*/  PRMT R10, RZ, 0x7610, R10 ;  /* 0x00007610ff0a7816 */ /* 0x000fe2000000000a */
[----:B------:R-:W-:Y:S01]  /*0ad0*/  IMAD.WIDE R34, R8, R50, c[0x0][0x170] ;  /* 0x00005c0008227625 */ /* 0x000fe200078e0232 */
[----:B------:R-:W-:-:S02]  /*0ae0*/  PRMT R13, RZ, 0x7610, R13 ;  /* 0x00007610ff0d7816 */ /* 0x000fc4000000000d */
[----:B------:R-:W-:Y:S02]  /*0af0*/  ISETP.LT.AND P6, PT, R55, 0x1b80, !P6 ;  /* 0x00001b803700780c */ /* 0x000fe400077c1270 */
[----:B------:R-:W-:Y:S01]  /*0b00*/  LOP3.LUT R47, R48, 0xf, RZ, 0xc0, !PT ;  /* 0x0000000f302f7812 */ /* 0x000fe200078ec0ff */
[--C-:B------:R-:W-:Y:S01]  /*0b10*/  IMAD R5, R51, UR4, R4.reuse ;  /* 0x0000000433057c24 */ /* 0x100fe2000f8e0204 */
[----:B------:R-:W-:Y:S01]  /*0b20*/  P2R R56, PR, RZ, 0x20 ;  /* 0x00000020ff387803 */ /* 0x000fe20000000000 */
[----:B------:R-:W-:Y:S01]  /*0b30*/  IMAD R4, R55, UR4, R4 ;  /* 0x0000000437047c24 */ /* 0x000fe2000f8e0204 */
[----:B------:R-:W-:Y:S01]  /*0b40*/  ISETP.NE.AND P5, PT, R43, RZ, PT ;  /* 0x000000ff2b00720c */ /* 0x000fe20003fa5270 */
[----:B------:R0:W5:Y:S01]  /*0b50*/  @P4 LDG.E.EL.U16 R10, [R32.64] ;  /* 0x00000006200a4981 */ /* 0x000162000c2e1500 */
[----:B------:R-:W-:Y:S01]  /*0b60*/  P2R R43, PR, RZ, 0x10 ;  /* 0x00000010ff2b7803 */ /* 0x000fe20000000000 */
[----:B------:R-:W-:Y:S01]  /*0b70*/  IMAD R57, R12, 0x11, R47 ;  /* 0x000000110c397824 */ /* 0x000fe200078e022f */
[----:B------:R-:W-:Y:S01]  /*0b80*/  P2R R46, PR, RZ, 0x8 ;  /* 0x00000008ff2e7803 */ /* 0x000fe20000000000 */
[----:B------:R0:W5:Y:S01]  /*0b90*/  @P3 LDG.E.EL.U16 R13, [R34.64] ;  /* 0x00000006220d3981 */ /* 0x000162000c2e1500 */
[----:B------:R-:W-:Y:S01]  /*0ba0*/  ISETP.NE.AND P4, PT, R45, RZ, PT ;  /* 0x000000ff2d00720c */ /* 0x000fe20003f85270 */
[----:B-1----:R-:W-:Y:S01]  /*0bb0*/  IMAD.WIDE R26, R3, R50, c[0x0][0x170] ;  /* 0x00005c00031a7625 */ /* 0x002fe200078e0232 */
[----:B------:R-:W-:-:S02]  /*0bc0*/  ISETP.NE.AND P3, PT, R44, RZ, PT ;  /* 0x000000ff2c00720c */ /* 0x000fc40003f65270 */
[----:B------:R-:W-:Y:S01]  /*0bd0*/  PRMT R45, RZ, 0x7610, R45 ;  /* 0x00007610ff2d7816 */ /* 0x000fe2000000002d */
[-C--:B0-----:R-:W-:Y:S01]  /*0be0*/  IMAD.WIDE R28, R6, R50.reuse, c[0x0][0x170] ;  /* 0x00005c00061c7625 */ /* 0x081fe200078e0232 */
[----:B------:R-:W-:Y:S02]  /*0bf0*/  PRMT R44, RZ, 0x7610, R44 ;  /* 0x00007610ff2c7816 */ /* 0x000fe4000000002c */
[----:B------:R-:W-:Y:S01]  /*0c00*/  PRMT R35, RZ, 0x7610, R35 ;  /* 0x00007610ff237816 */ /* 0x000fe20000000023 */
[-C--:B------:R-:W-:Y:S01]  /*0c10*/  IMAD.WIDE R30, R5, R50.reuse, c[0x0][0x170] ;  /* 0x00005c00051e7625 */ /* 0x080fe200078e0232 */
[----:B------:R-:W-:Y:S01]  /*0c20*/  PRMT R34, RZ, 0x7610, R34 ;  /* 0x00007610ff227816 */ /* 0x000fe20000000022 */
[----:B------:R0:W5:Y:S02]  /*0c30*/  @P1 LDG.E.EL.U16 R45, [R28.64] ;  /* 0x000000061c2d1981 */ /* 0x000164000c2e1500 */
[----:B------:R-:W-:Y:S01]  /*0c40*/  IMAD.WIDE R32, R4, R50, c[0x0][0x170] ;  /* 0x00005c0004207625 */ /* 0x000fe200078e0232 */
[----:B------:R-:W-:Y:S01]  /*0c50*/  P2R R47, PR, RZ, 0x4 ;  /* 0x00000004ff2f7803 */ /* 0x000fe20000000000 */
[----:B------:R1:W5:Y:S02]  /*0c60*/  @P2 LDG.E.EL.U16 R35, [R26.64] ;  /* 0x000000061a232981 */ /* 0x000364000c2e1500 */
[----:B------:R-:W-:Y:S01]  /*0c70*/  IMAD.SHL.U32 R57, R57, 0x2, RZ ;  /* 0x0000000239397824 */ /* 0x000fe200078e00ff */
[----:B------:R-:W-:Y:S01]  /*0c80*/  ISETP.NE.AND P2, PT, R49, RZ, PT ;  /* 0x000000ff3100720c */ /* 0x000fe20003f45270 */
[----:B------:R0:W5:Y:S04]  /*0c90*/  @P0 LDG.E.EL.U16 R44, [R30.64] ;  /* 0x000000061e2c0981 */ /* 0x000168000c2e1500 */
[----:B------:R0:W5:Y:S04]  /*0ca0*/  @P6 LDG.E.EL.U16 R34, [R32.64] ;  /* 0x0000000620226981 */ /* 0x000168000c2e1500 */
[----:B------:R-:W-:Y:S04]  /*0cb0*/  LDS.U16 R60, [R57] ;  /* 0x00000000393c7984 */ /* 0x000fe80000000400 */
[----:B------:R-:W2:Y:S04]  /*0cc0*/  LDS.U16 R61, [R57+0x220] ;  /* 0x00022000393d7984 */ /* 0x000ea80000000400 */
[----:B-1----:R-:W-:Y:S04]  /*0cd0*/  LDS.U16 R26, [R57+0x440] ;  /* 0x00044000391a7984 */ /* 0x002fe80000000400 */
[----:B------:R-:W-:Y:S04]  /*0ce0*/  LDS.U16 R27, [R57+0x660] ;  /* 0x00066000391b7984 */ /* 0x000fe80000000400 */
[----:B------:R-:W-:Y:S04]  /*0cf0*/  LDS.U16 R54, [R57+0x880] ;  /* 0x0008800039367984 */ /* 0x000fe80000000400 */
[----:B------:R-:W-:Y:S04]  /*0d00*/  LDS.U16 R55, [R57+0xaa0] ;  /* 0x000aa00039377984 */ /* 0x000fe80000000400 */
[----:B0-----:R-:W-:Y:S04]  /*0d10*/  LDS.U16 R28, [R57+0xcc0] ;  /* 0x000cc000391c7984 */ /* 0x001fe80000000400 */
[----:B------:R-:W-:Y:S04]  /*0d20*/  LDS.U16 R29, [R57+0xee0] ;  /* 0x000ee000391d7984 */ /* 0x000fe80000000400 */
[----:B------:R-:W-:Y:S04]  /*0d30*/  LDS.U16 R30, [R57+0x1100] ;  /* 0x00110000391e7984 */ /* 0x000fe80000000400 */
[----:B------:R-:W-:Y:S04]  /*0d40*/  LDS.U16 R31, [R57+0x1320] ;  /* 0x00132000391f7984 */ /* 0x000fe80000000400 */
[----:B------:R-:W-:Y:S04]  /*0d50*/  LDS.U16 R32, [R57+0x1540] ;  /* 0x0015400039207984 */ /* 0x000fe80000000400 */
[----:B------:R-:W-:Y:S04]  /*0d60*/  LDS.U16 R33, [R57+0x1760] ;  /* 0x0017600039217984 */ /* 0x000fe80000000400 */
[----:B------:R-:W-:Y:S04]  /*0d70*/  LDS.U16 R48, [R57+0x1980] ;  /* 0x0019800039307984 */ /* 0x000fe80000000400 */
[----:B------:R-:W-:Y:S04]  /*0d80*/  LDS.U16 R49, [R57+0x1ba0] ;  /* 0x001ba00039317984 */ /* 0x000fe80000000400 */
[----:B------:R-:W-:Y:S04]  /*0d90*/  LDS.U16 R50, [R57+0x1dc0] ;  /* 0x001dc00039327984 */ /* 0x000fe80000000400 */
[----:B------:R0:W-:Y:S04]  /*0da0*/  LDS.U16 R51, [R57+0x1fe0] ;  /* 0x001fe00039337984 */ /* 0x0001e80000000400 */
[----:B0-----:R-:W0:Y:S01]  /*0db0*/  S2R R57, SR_TID.X ;  /* 0x0000000000397919 */ /* 0x001e220000002100 */
[----:B------:R-:W-:Y:S01]  /*0dc0*/  LOP3.LUT R59, R12, 0x10, RZ, 0xfc, !PT ;  /* 0x000000100c3b7812 */ /* 0x000fe200078efcff */
[----:B--2---:R-:W-:Y:S01]  /*0dd0*/  HADD2.F32 R39, -RZ, R39.H0_H0 ;  /* 0x20000027ff277230 */ /* 0x004fe20000004100 */
[----:B0-----:R-:W-:Y:S01]  /*0de0*/  LOP3.LUT R57, R57, 0xff, RZ, 0xc0, !PT ;  /* 0x000000ff39397812 */ /* 0x001fe200078ec0ff */
[----:B------:R-:W-:Y:S06]  /*0df0*/  BAR.SYNC 0x0 ;  /* 0x0000000000007b1d */ /* 0x000fec0000000000 */
[----:B------:R-:W-:Y:S04]  /*0e00*/  STS [R57.X8], R39 ;  /* 0x0000002739007388 */ /* 0x000fe80000008800 */
[----:B------:R-:W-:Y:S06]  /*0e10*/  BAR.SYNC 0x0 ;  /* 0x0000000000007b1d */ /* 0x000fec0000000000 */
[----:B------:R-:W0:Y:S04]  /*0e20*/  LDS R39, [R59.X8] ;  /* 0x000000003b277984 */ /* 0x000e280000008800 */
[----:B------:R-:W1:Y:S01]  /*0e30*/  LDS R59, [R12.X8] ;  /* 0x000000000c3b7984 */ /* 0x000e620000008800 */
[----:B------:R-:W-:-:S02]  /*0e40*/  HADD2.F32 R61, -RZ, R61.H0_H0 ;  /* 0x2000003dff3d7230 */ /* 0x000fc40000004100 */
[----:B------:R-:W-:Y:S02]  /*0e50*/  HADD2.F32 R60, -RZ, R60.H0_H0 ;  /* 0x2000003cff3c7230 */ /* 0x000fe40000004100 */
[----:B---3--:R-:W-:Y:S02]  /*0e60*/  HADD2.F32 R41, -RZ, R41.H0_H0 ;  /* 0x20000029ff297230 */ /* 0x008fe40000004100 */
[----:B----4-:R-:W-:Y:S01]  /*0e70*/  HADD2.F32 R42, -RZ, R42.H0_H0 ;  /* 0x2000002aff2a7230 */ /* 0x010fe20000004100 */
[----:B0-----:R-:W-:Y:S01]  /*0e80*/  FADD R61, R39, R61 ;  /* 0x0000003d273d7221 */ /* 0x001fe20000000000 */
[----:B-1----:R-:W-:-:S03]  /*0e90*/  FADD R57, R59, R60 ;  /* 0x0000003c3b397221 */ /* 0x002fc60000000000 */
[----:B------:R-:W-:Y:S01]  /*0ea0*/  FADD R41, R41, R61 ;  /* 0x0000003d29297221 */ /* 0x000fe20000000000 */
[----:B------:R-:W-:Y:S01]  /*0eb0*/  FADD R42, R42, R57 ;  /* 0x000000392a2a7221 */ /* 0x000fe20000000000 */
[----:B------:R-:W-:-:S04]  /*0ec0*/  IMAD.MOV.U32 R60, RZ, RZ, 0x2 ;  /* 0x00000002ff3c7424 */ /* 0x000fc800078e00ff */
[----:B------:R-:W-:Y:S01]  /*0ed0*/  F2FP.F16.F32.PACK_AB R42, R41, R42 ;  /* 0x0000002a292a723e */ /* 0x000fe200000000ff */
[----:B------:R-:W-:-:S03]  /*0ee0*/  IMAD.WIDE R40, R40, R60, c[0x0][0x178] ;  /* 0x00005e0028287625 */ /* 0x000fc600078e023c */
[----:B------:R-:W-:-:S05]  /*0ef0*/  PRMT R39, R42, 0x7610, R39 ;  /* 0x000076102a277816 */ /* 0x000fca0000000027 */
[----:B------:R0:W-:Y:S02]  /*0f00*/  @P2 STG.E.U16 [R40.64], R39 ;  /* 0x0000002728002986 */ /* 0x0001e4000c101506 */
[----:B0-----:R-:W-:Y:S01]  /*0f10*/  IMAD.WIDE R38, R38, R60, c[0x0][0x178] ;  /* 0x00005e0026267625 */ /* 0x001fe200078e023c */
[----:B------:R-:W-:Y:S02]  /*0f20*/  PRMT R41, R42, 0x7632, R41 ;  /* 0x000076322a297816 */ /* 0x000fe40000000029 */
[----:B------:R-:W-:-:S03]  /*0f30*/  LOP3.LUT R42, R12, 0x20, RZ, 0xfc, !PT ;  /* 0x000000200c2a7812 */ /* 0x000fc600078efcff */
[----:B------:R-:W-:Y:S01]  /*0f40*/  @P5 STG.E.U16 [R38.64], R41 ;  /* 0x0000002926005986 */ /* 0x000fe2000c101506 */
[----:B------:R-:W-:Y:S02]  /*0f50*/  ISETP.NE.AND P5, PT, R52, RZ, PT ;  /* 0x000000ff3400720c */ /* 0x000fe40003fa5270 */
[----:B------:R-:W-:Y:S01]  /*0f60*/  LOP3.LUT R52, R12, 0x30, RZ, 0xfc, !PT ;  /* 0x000000300c347812 */ /* 0x000fe200078efcff */
[----:B------:R-:W0:Y:S05]  /*0f70*/  LDS R42, [R42.X8] ;  /* 0x000000002a2a7984 */ /* 0x000e2a0000008800 */
[----:B------:R-:W1:Y:S01]  /*0f80*/  LDS R52, [R52.X8] ;  /* 0x0000000034347984 */ /* 0x000e620000008800 */
[----:B------:R-:W-:Y:S01]  /*0f90*/  ISETP.NE.AND P2, PT, R53, RZ, PT ;  /* 0x000000ff3500720c */ /* 0x000fe20003f45270 */
[----:B------:R-:W-:-:S02]  /*0fa0*/  HADD2.F32 R53, -RZ, R26.H0_H0 ;  /* 0x2000001aff357230 */ /* 0x000fc40000004100 */
[----:B------:R-:W-:Y:S02]  /*0fb0*/  HADD2.F32 R57, -RZ, R27.H0_H0 ;  /* 0x2000001bff397230 */ /* 0x000fe40000004100 */
[----:B------:R-:W-:Y:S02]  /*0fc0*/  HADD2.F32 R36, -RZ, R36.H0_H0 ;  /* 0x20000024ff247230 */ /* 0x000fe40000004100 */
[----:B------:R-:W-:Y:S01]  /*0fd0*/  HADD2.F32 R37, -RZ, R37.H0_H0 ;  /* 0x20000025ff257230 */ /* 0x000fe20000004100 */
[----:B0-----:R-:W-:Y:S01]  /*0fe0*/  FADD R27, R42, R53 ;  /* 0x000000352a1b7221 */ /* 0x001fe20000000000 */
[----:B-1----:R-:W-:-:S03]  /*0ff0*/  FADD R26, R52, R57 ;  /* 0x00000039341a7221 */ /* 0x002fc60000000000 */
[----:B------:R-:W-:Y:S01]  /*1000*/  FADD R27, R36, R27 ;  /* 0x0000001b241b7221 */ /* 0x000fe20000000000 */
[----:B------:R-:W-:-:S05]  /*1010*/  FADD R26, R37, R26 ;  /* 0x0000001a251a7221 */ /* 0x000fca0000000000 */
[----:B------:R-:W-:Y:S01]  /*1020*/  F2FP.F16.F32.PACK_AB R36, R26, R27 ;  /* 0x0000001b1a24723e */ /* 0x000fe200000000ff */
[----:B------:R-:W-:-:S03]  /*1030*/  IMAD.WIDE R26, R25, R60, c[0x0][0x178] ;  /* 0x00005e00191a7625 */ /* 0x000fc600078e023c */
[----:B------:R-:W-:Y:S02]  /*1040*/  PRMT R37, R36, 0x7632, R37 ;  /* 0x0000763224257816 */ /* 0x000fe40000000025 */
[----:B------:R0:W-:Y:S02]  /*1050*/  @P3 STG.E.U16 [R26.64], R36 ;  /* 0x000000241a003986 */ /* 0x0001e4000c101506 */
[----:B0-----:R-:W-:Y:S01]  /*1060*/  IMAD.WIDE R26, R14, R60, c[0x0][0x178] ;  /* 0x00005e000e1a7625 */ /* 0x001fe200078e023c */
[----:B------:R-:W-:-:S04]  /*1070*/  LOP3.LUT R14, R12, 0x50, RZ, 0xfc, !PT ;  /* 0x000000500c0e7812 */ /* 0x000fc800078efcff */
[----:B------:R-:W-:Y:S01]  /*1080*/  @P4 STG.E.U16 [R26.64], R37 ;  /* 0x000000251a004986 */ /* 0x000fe2000c101506 */
[----:B------:R-:W-:Y:S02]  /*1090*/  ISETP.NE.AND P4, PT, R11, RZ, PT ;  /* 0x000000ff0b00720c */ /* 0x000fe40003f85270 */
[----:B------:R-:W-:Y:S01]  /*10a0*/  LOP3.LUT R11, R12, 0x40, RZ, 0xfc, !PT ;  /* 0x000000400c0b7812 */ /* 0x000fe200078efcff */
[----:B------:R-:W0:Y:S05]  /*10b0*/  LDS R14, [R14.X8] ;  /* 0x000000000e0e7984 */ /* 0x000e2a0000008800 */
[----:B------:R-:W1:Y:S01]  /*10c0*/  LDS R11, [R11.X8] ;  /* 0x000000000b0b7984 */ /* 0x000e620000008800 */
[----:B------:R-:W-:-:S02]  /*10d0*/  HADD2.F32 R54, -RZ, R54.H0_H0 ;  /* 0x20000036ff367230 */ /* 0x000fc40000004100 */
[----:B------:R-:W-:Y:S02]  /*10e0*/  HADD2.F32 R55, -RZ, R55.H0_H0 ;  /* 0x20000037ff377230 */ /* 0x000fe40000004100 */
[----:B-----5:R-:W-:Y:S02]  /*10f0*/  HADD2.F32 R24, -RZ, R24.H0_H0 ;  /* 0x20000018ff187230 */ /* 0x020fe40000004100 */
        /* <DEDUP_REMOVED lines=8> */
[----:B------:R-:W-:-:S03]  /*1180*/  LOP3.LUT R11, R12, 0x70, RZ, 0xfc, !PT ;  /* 0x000000700c0b7812 */ /* 0x000fc600078efcff */
[----:B------:R0:W-:Y:S04]  /*1190*/  @P2 STG.E.U16 [R24.64], R27 ;  /* 0x0000001b18002986 */ /* 0x0001e8000c101506 */
[----:B------:R-:W1:Y:S01]  /*11a0*/  LDS R11, [R11.X8] ;  /* 0x000000000b0b7984 */ /* 0x000e620000008800 */
[----:B0-----:R-:W-:Y:S02]  /*11b0*/  PRMT R25, R9, 0x7632, R25 ;  /* 0x0000763209197816 */ /* 0x001fe40000000019 */
[----:B------:R-:W-:-:S06]  /*11c0*/  LOP3.LUT R9, R12, 0x60, RZ, 0xfc, !PT ;  /* 0x000000600c097812 */ /* 0x000fcc00078efcff */
[----:B------:R-:W0:Y:S01]  /*11d0*/  LDS R9, [R9.X8] ;  /* 0x0000000009097984 */ /* 0x000e220000008800 */
[----:B------:R-:W-:-:S04]  /*11e0*/  IMAD.WIDE R22, R23, R60, c[0x0][0x178] ;  /* 0x00005e0017167625 */ /* 0x000fc800078e023c */
[----:B------:R-:W-:Y:S02]  /*11f0*/  HADD2.F32 R14, -RZ, R28.H0_H0 ;  /* 0x2000001cff0e7230 */ /* 0x000fe40000004100 */
[----:B------:R-:W-:Y:S01]  /*1200*/  HADD2.F32 R26, -RZ, R29.H0_H0 ;  /* 0x2000001dff1a7230 */ /* 0x000fe20000004100 */
[----:B------:R2:W-:Y:S01]  /*1210*/  @P5 STG.E.U16 [R22.64], R25 ;  /* 0x0000001916005986 */ /* 0x0005e2000c101506 */
[----:B------:R-:W-:Y:S01]  /*1220*/  ISETP.NE.AND P5, PT, R21, RZ, PT ;  /* 0x000000ff1500720c */ /* 0x000fe20003fa5270 */
[----:B------:R-:W-:Y:S02]  /*1230*/  HADD2.F32 R19, -RZ, R19.H0_H0 ;  /* 0x20000013ff137230 */ /* 0x000fe40000004100 */
[----:B------:R-:W-:Y:S01]  /*1240*/  HADD2.F32 R20, -RZ, R20.H0_H0 ;  /* 0x20000014ff147230 */ /* 0x000fe20000004100 */
[----:B-1----:R-:W-:-:S04]  /*1250*/  FADD R21, R11, R26 ;  /* 0x0000001a0b157221 */ /* 0x002fc80000000000 */
[----:B------:R-:W-:Y:S01]  /*1260*/  FADD R21, R20, R21 ;  /* 0x0000001514157221 */ /* 0x000fe20000000000 */
[----:B------:R-:W-:-:S06]  /*1270*/  LOP3.LUT R11, R12, 0x80, RZ, 0xfc, !PT ;  /* 0x000000800c0b7812 */ /* 0x000fcc00078efcff */
[----:B------:R-:W1:Y:S01]  /*1280*/  LDS R11, [R11.X8] ;  /* 0x000000000b0b7984 */ /* 0x000e620000008800 */
[----:B0-----:R-:W-:-:S04]  /*1290*/  FADD R14, R9, R14 ;  /* 0x0000000e090e7221 */ /* 0x001fc80000000000 */
[----:B------:R-:W-:-:S05]  /*12a0*/  FADD R14, R19, R14 ;  /* 0x0000000e130e7221 */ /* 0x000fca0000000000 */
[----:B------:R-:W-:Y:S01]  /*12b0*/  F2FP.F16.F32.PACK_AB R14, R21, R14 ;  /* 0x0000000e150e723e */ /* 0x000fe200000000ff */
[----:B------:R-:W-:Y:S01]  /*12c0*/  IMAD.WIDE R20, R17, R60, c[0x0][0x178] ;  /* 0x00005e0011147625 */ /* 0x000fe200078e023c */
[----:B------:R-:W-:-:S06]  /*12d0*/  LOP3.LUT R17, R12, 0x90, RZ, 0xfc, !PT ;  /* 0x000000900c117812 */ /* 0x000fcc00078efcff */
[----:B------:R-:W0:Y:S01]  /*12e0*/  LDS R17, [R17.X8] ;  /* 0x0000000011117984 */ /* 0x000e220000008800 */
[----:B------:R-:W-:Y:S02]  /*12f0*/  ISETP.NE.AND P3, PT, R58, RZ, PT ;  /* 0x000000ff3a00720c */ /* 0x000fe40003f65270 */
[----:B------:R-:W-:Y:S01]  /*1300*/  PRMT R9, R14, 0x7610, R9 ;  /* 0x000076100e097816 */ /* 0x000fe20000000009 */
[----:B--2---:R-:W-:Y:S02]  /*1310*/  HADD2.F32 R22, -RZ, R31.H0_H0 ;  /* 0x2000001fff167230 */ /* 0x004fe40000004100 */
[----:B------:R-:W-:Y:S02]  /*1320*/  HADD2.F32 R15, -RZ, R15.H0_H0 ;  /* 0x2000000fff0f7230 */ /* 0x000fe40000004100 */
[----:B------:R-:W-:-:S06]  /*1330*/  HADD2.F32 R16, -RZ, R16.H0_H0 ;  /* 0x20000010ff107230 */ /* 0x000fcc0000004100 */
[----:B------:R2:W-:Y:S02]  /*1340*/  @P3 STG.E.U16 [R20.64], R9 ;  /* 0x0000000914003986 */ /* 0x0005e4000c101506 */
[----:B--2---:R-:W-:Y:S01]  /*1350*/  PRMT R21, R14, 0x7632, R21 ;  /* 0x000076320e157816 */ /* 0x004fe20000000015 */
[----:B------:R-:W-:-:S05]  /*1360*/  HADD2.F32 R14, -RZ, R30.H0_H0 ;  /* 0x2000001eff0e7230 */ /* 0x000fca0000004100 */
[----:B-1----:R-:W-:-:S04]  /*1370*/  FADD R14, R11, R14 ;  /* 0x0000000e0b0e7221 */ /* 0x002fc80000000000 */
[----:B------:R-:W-:Y:S01]  /*1380*/  FADD R14, R15, R14 ;  /* 0x0000000e0f0e7221 */ /* 0x000fe20000000000 */
[----:B0-----:R-:W-:-:S04]  /*1390*/  FADD R9, R17, R22 ;  /* 0x0000001611097221 */ /* 0x001fc80000000000 */
[----:B------:R-:W-:Y:S01]  /*13a0*/  FADD R9, R16, R9 ;  /* 0x0000000910097221 */ /* 0x000fe20000000000 */
[----:B------:R-:W-:-:S04]  /*13b0*/  LOP3.LUT R11, R12, 0xb0, RZ, 0xfc, !PT ;  /* 0x000000b00c0b7812 */ /* 0x000fc800078efcff */
[----:B------:R-:W-:Y:S01]  /*13c0*/  F2FP.F16.F32.PACK_AB R9, R9, R14 ;  /* 0x0000000e0909723e */ /* 0x000fe200000000ff */
[-C--:B------:R-:W-:Y:S01]  /*13d0*/  IMAD.WIDE R14, R0, R60.reuse, c[0x0][0x178] ;  /* 0x00005e00000e7625 */ /* 0x080fe200078e023c */
[C---:B------:R-:W-:Y:S01]  /*13e0*/  LOP3.LUT R0, R12.reuse, 0xa0, RZ, 0xfc, !PT ;  /* 0x000000a00c007812 */ /* 0x040fe200078efcff */
[----:B------:R-:W-:Y:S01]  /*13f0*/  LDS R11, [R11.X8] ;  /* 0x000000000b0b7984 */ /* 0x000fe20000008800 */
[----:B------:R-:W-:Y:S01]  /*1400*/  LOP3.LUT R17, R12, 0xd0, RZ, 0xfc, !PT ;  /* 0x000000d00c117812 */ /* 0x000fe200078efcff */
[----:B------:R-:W-:Y:S01]  /*1410*/  IMAD.WIDE R18, R18, R60, c[0x0][0x178] ;  /* 0x00005e0012127625 */ /* 0x000fe200078e023c */
[C---:B------:R-:W-:Y:S02]  /*1420*/  LOP3.LUT R16, R12.reuse, 0xc0, RZ, 0xfc, !PT ;  /* 0x000000c00c107812 */ /* 0x040fe400078efcff */
[----:B------:R-:W0:Y:S04]  /*1430*/  LDS R0, [R0.X8] ;  /* 0x0000000000007984 */ /* 0x000e280000008800 */
[----:B------:R1:W-:Y:S04]  /*1440*/  @P4 STG.E.U16 [R18.64], R21 ;  /* 0x0000001512004986 */ /* 0x0003e8000c101506 */
[----:B------:R-:W2:Y:S04]  /*1450*/  LDS R17, [R17.X8] ;  /* 0x0000000011117984 */ /* 0x000ea80000008800 */
[----:B------:R-:W3:Y:S01]  /*1460*/  LDS R16, [R16.X8] ;  /* 0x0000000010107984 */ /* 0x000ee20000008800 */
[----:B-1----:R-:W-:-:S02]  /*1470*/  LOP3.LUT R18, R12, 0xe0, RZ, 0xfc, !PT ;  /* 0x000000e00c127812 */ /* 0x002fc400078efcff */
[----:B------:R-:W-:-:S03]  /*1480*/  LOP3.LUT R12, R12, 0xf0, RZ, 0xfc, !PT ;  /* 0x000000f00c0c7812 */ /* 0x000fc600078efcff */
[----:B------:R-:W1:Y:S04]  /*1490*/  LDS R19, [R18.X8] ;  /* 0x0000000012137984 */ /* 0x000e680000008800 */
[----:B------:R-:W4:Y:S04]  /*14a0*/  LDS R12, [R12.X8] ;  /* 0x000000000c0c7984 */ /* 0x000f280000008800 */
[----:B------:R5:W-:Y:S01]  /*14b0*/  @P5 STG.E.U16 [R14.64], R9 ;  /* 0x000000090e005986 */ /* 0x000be2000c101506 */
[----:B------:R-:W-:Y:S02]  /*14c0*/  HADD2.F32 R13, -RZ, R13.H0_H0 ;  /* 0x2000000dff0d7230 */ /* 0x000fe40000004100 */
[----:B------:R-:W-:-:S02]  /*14d0*/  HADD2.F32 R10, -RZ, R10.H0_H0 ;  /* 0x2000000aff0a7230 */ /* 0x000fc40000004100 */
[----:B-----5:R-:W-:Y:S02]  /*14e0*/  HADD2.F32 R15, -RZ, R32.H0_H0 ;  /* 0x20000020ff0f7230 */ /* 0x020fe40000004100 */
[----:B------:R-:W-:-:S03]  /*14f0*/  HADD2.F32 R14, -RZ, R33.H0_H0 ;  /* 0x20000021ff0e7230 */ /* 0x000fc60000004100 */
[----:B0-----:R-:W-:Y:S02]  /*1500*/  FADD R15, R0, R15 ;  /* 0x0000000f000f7221 */ /* 0x001fe40000000000 */
[----:B------:R-:W-:Y:S01]  /*1510*/  FADD R0, R11, R14 ;  /* 0x0000000e0b007221 */ /* 0x000fe20000000000 */
[----:B------:R-:W-:Y:S02]  /*1520*/  HADD2.F32 R14, -RZ, R49.H0_H0 ;  /* 0x20000031ff0e7230 */ /* 0x000fe40000004100 */
[----:B------:R-:W-:Y:S01]  /*1530*/  HADD2.F32 R11, -RZ, R48.H0_H0 ;  /* 0x20000030ff0b7230 */ /* 0x000fe20000004100 */
[----:B------:R-:W-:Y:S01]  /*1540*/  ISETP.NE.AND P5, PT, R56, RZ, PT ;  /* 0x000000ff3800720c */ /* 0x000fe20003fa5270 */
[----:B------:R-:W-:Y:S01]  /*1550*/  FADD R13, R13, R0 ;  /* 0x000000000d0d7221 */ /* 0x000fe20000000000 */
[----:B------:R-:W-:Y:S01]  /*1560*/  HADD2.F32 R45, -RZ, R45.H0_H0 ;  /* 0x2000002dff2d7230 */ /* 0x000fe20000004100 */
[----:B------:R-:W-:Y:S01]  /*1570*/  ISETP.NE.AND P4, PT, R43, RZ, PT ;  /* 0x000000ff2b00720c */ /* 0x000fe20003f85270 */
[----:B------:R-:W-:Y:S01]  /*1580*/  FADD R10, R10, R15 ;  /* 0x0000000f0a0a7221 */ /* 0x000fe20000000000 */
[----:B--2---:R-:W-:Y:S01]  /*1590*/  FADD R0, R17, R14 ;  /* 0x0000000e11007221 */ /* 0x004fe20000000000 */
[----:B------:R-:W-:Y:S01]  /*15a0*/  HADD2.F32 R35, -RZ, R35.H0_H0 ;  /* 0x20000023ff237230 */ /* 0x000fe20000004100 */
[----:B---3--:R-:W-:Y:S01]  /*15b0*/  FADD R16, R16, R11 ;  /* 0x0000000b10107221 */ /* 0x008fe20000000000 */
[----:B------:R-:W-:-:S02]  /*15c0*/  HADD2.F32 R50, -RZ, R50.H0_H0 ;  /* 0x20000032ff327230 */ /* 0x000fc40000004100 */
[----:B------:R-:W-:Y:S01]  /*15d0*/  HADD2.F32 R51, -RZ, R51.H0_H0 ;  /* 0x20000033ff337230 */ /* 0x000fe20000004100 */
[----:B------:R-:W-:Y:S01]  /*15e0*/  ISETP.NE.AND P3, PT, R46, RZ, PT ;  /* 0x000000ff2e00720c */ /* 0x000fe20003f65270 */
[----:B------:R-:W-:Y:S01]  /*15f0*/  FADD R45, R45, R0 ;  /* 0x000000002d2d7221 */ /* 0x000fe20000000000 */
[----:B------:R-:W-:Y:S01]  /*1600*/  ISETP.NE.AND P2, PT, R47, RZ, PT ;  /* 0x000000ff2f00720c */ /* 0x000fe20003f45270 */
[----:B------:R-:W-:Y:S01]  /*1610*/  HADD2.F32 R44, -RZ, R44.H0_H0 ;  /* 0x2000002cff2c7230 */ /* 0x000fe20000004100 */
[----:B------:R-:W-:Y:S01]  /*1620*/  FADD R16, R35, R16 ;  /* 0x0000001023107221 */ /* 0x000fe20000000000 */
[----:B------:R-:W-:Y:S01]  /*1630*/  HADD2.F32 R34, -RZ, R34.H0_H0 ;  /* 0x20000022ff227230 */ /* 0x000fe20000004100 */
[----:B------:R-:W-:Y:S01]  /*1640*/  F2FP.F16.F32.PACK_AB R0, R13, R10 ;  /* 0x0000000a0d00723e */ /* 0x000fe200000000ff */
[----:B-1----:R-:W-:Y:S01]  /*1650*/  FADD R19, R50, R19 ;  /* 0x0000001332137221 */ /* 0x002fe20000000000 */
[----:B----4-:R-:W-:Y:S01]  /*1660*/  FADD R51, R51, R12 ;  /* 0x0000000c33337221 */ /* 0x010fe20000000000 */
[----:B------:R-:W-:Y:S01]  /*1670*/  IMAD.WIDE R10, R2, R60, c[0x0][0x178] ;  /* 0x00005e00020a7625 */ /* 0x000fe200078e023c */
[----:B------:R-:W-:Y:S01]  /*1680*/  PRMT R9, R9, 0x7632, R9 ;  /* 0x0000763209097816 */ /* 0x000fe20000000009 */
[----:B------:R-:W-:-:S02]  /*1690*/  FADD R19, R44, R19 ;  /* 0x000000132c137221 */ /* 0x000fc40000000000 */
[----:B------:R-:W-:Y:S01]  /*16a0*/  IMAD.WIDE R12, R7, R60, c[0x0][0x178] ;  /* 0x00005e00070c7625 */ /* 0x000fe200078e023c */
[----:B------:R-:W-:Y:S01]  /*16b0*/  FADD R34, R34, R51 ;  /* 0x0000003322227221 */ /* 0x000fe20000000000 */
[----:B------:R-:W-:Y:S01]  /*16c0*/  F2FP.F16.F32.PACK_AB R16, R45, R16 ;  /* 0x000000102d10723e */ /* 0x000fe200000000ff */
[----:B------:R0:W-:Y:S01]  /*16d0*/  @P5 STG.E.U16 [R10.64], R9 ;  /* 0x000000090a005986 */ /* 0x0001e2000c101506 */
[----:B------:R-:W-:-:S03]  /*16e0*/  IMAD.WIDE R2, R3, R60, c[0x0][0x178] ;  /* 0x00005e0003027625 */ /* 0x000fc600078e023c */
[----:B------:R1:W-:Y:S01]  /*16f0*/  @P4 STG.E.U16 [R12.64], R0 ;  /* 0x000000000c004986 */ /* 0x0003e2000c101506 */
[----:B------:R-:W-:Y:S01]  /*1700*/  IMAD.WIDE R6, R6, R60, c[0x0][0x178] ;  /* 0x00005e0006067625 */ /* 0x000fe200078e023c */
[----:B------:R-:W-:-:S03]  /*1710*/  F2FP.F16.F32.PACK_AB R19, R34, R19 ;  /* 0x000000132213723e */ /* 0x000fc600000000ff */
[----:B------:R-:W-:Y:S01]  /*1720*/  IMAD.WIDE R14, R5, R60, c[0x0][0x178] ;  /* 0x00005e00050e7625 */ /* 0x000fe200078e023c */
[----:B0-----:R-:W-:-:S03]  /*1730*/  PRMT R11, R0, 0x7632, R11 ;  /* 0x00007632000b7816 */ /* 0x001fc6000000000b */
[----:B------:R-:W-:Y:S01]  /*1740*/  IMAD.WIDE R8, R8, R60, c[0x0][0x178] ;  /* 0x00005e0008087625 */ /* 0x000fe200078e023c */
[----:B-1----:R-:W-:-:S04]  /*1750*/  PRMT R13, R16, 0x7632, R13 ;  /* 0x00007632100d7816 */ /* 0x002fc8000000000d */
[----:B------:R0:W-:Y:S04]  /*1760*/  @P3 STG.E.U16 [R8.64], R11 ;  /* 0x0000000b08003986 */ /* 0x0001e8000c101506 */
[----:B------:R0:W-:Y:S04]  /*1770*/  @P2 STG.E.U16 [R2.64], R16 ;  /* 0x0000001002002986 */ /* 0x0001e8000c101506 */
[----:B------:R0:W-:Y:S01]  /*1780*/  @P1 STG.E.U16 [R6.64], R13 ;  /* 0x0000000d06001986 */ /* 0x0001e2000c101506 */
[----:B------:R-:W-:-:S03]  /*1790*/  IMAD.WIDE R4, R4, R60, c[0x0][0x178] ;  /* 0x00005e0004047625 */ /* 0x000fc600078e023c */
[----:B------:R0:W-:Y:S01]  /*17a0*/  @P0 STG.E.U16 [R14.64], R19 ;  /* 0x000000130e000986 */ /* 0x0001e2000c101506 */
[----:B------:R-:W-:Y:S05]  /*17b0*/  @!P6 EXIT ;  /* 0x000000000000e94d */ /* 0x000fea0003800000 */
[----:B0-----:R-:W-:-:S05]  /*17c0*/  PRMT R2, R19, 0x7632, R2 ;  /* 0x0000763213027816 */ /* 0x001fca0000000002 */
[----:B------:R-:W-:Y:S01]  /*17d0*/  STG.E.U16 [R4.64], R2 ;  /* 0x0000000204007986 */ /* 0x000fe2000c101506 */
[----:B------:R-:W-:Y:S05]  /*17e0*/  EXIT ;  /* 0x000000000000794d */ /* 0x000fea0003800000 */
.L_x_0:
[----:B------:R-:W-:-:S00]  /*17f0*/  BRA `(.L_x_0) ;  /* 0xfffffff000007947 */ /* 0x000fc0000383ffff */
[----:B------:R-:W-:-:S00]  /*1800*/  NOP ;  /* 0x0000000000007918 */ /* 0x000fc00000000000 */
[----:B------:R-:W-:-:S00]  /*1810*/  NOP ;  /* 0x0000000000007918 */ /* 0x000fc00000000000 */
[----:B------:R-:W-:-:S00]  /*1820*/  NOP ;  /* 0x0000000000007918 */ /* 0x000fc00000000000 */
[----:B------:R-:W-:-:S00]  /*1830*/  NOP ;  /* 0x0000000000007918 */ /* 0x000fc00000000000 */
[----:B------:R-:W-:-:S00]  /*1840*/  NOP ;  /* 0x0000000000007918 */ /* 0x000fc00000000000 */
[----:B------:R-:W-:-:S00]  /*1850*/  NOP ;  /* 0x0000000000007918 */ /* 0x000fc00000000000 */
[----:B------:R-:W-:-:S00]  /*1860*/  NOP ;  /* 0x0000000000007918 */ /* 0x000fc00000000000 */
[----:B------:R-:W-:-:S00]  /*1870*/  NOP ;  /* 0x0000000000007918 */ /* 0x000fc00000000000 */
.L_x_1:


//--------------------- .nv.shared.triton__0d1d2d3d456de7 --------------------------
	.section	.nv.shared.triton__0d1d2d3d456de7,"aw",@nobits
	.align	16
